//
// Generated by NVIDIA NVVM Compiler
//
// Compiler Build ID: CL-36424714
// Cuda compilation tools, release 13.0, V13.0.88
// Based on NVVM 20.0.0
//

.version 9.0
.target sm_100
.address_size 64

	// .globl	_Z10check_hashPPcS0_iS0_i
.extern .func  (.param .b32 func_retval0) vprintf
(
	.param .b64 vprintf_param_0,
	.param .b64 vprintf_param_1
)
;
.global .align 1 .b8 $str[46] = {91, 43, 93, 32, 70, 79, 85, 78, 68, 32, 37, 115, 32, 102, 111, 114, 32, 104, 97, 115, 104, 32, 37, 115, 32, 40, 115, 104, 97, 100, 111, 119, 95, 105, 110, 100, 101, 120, 32, 61, 32, 37, 100, 41, 10};

.visible .entry _Z10check_hashPPcS0_iS0_i(
	.param .u64 .ptr .align 1 _Z10check_hashPPcS0_iS0_i_param_0,
	.param .u64 .ptr .align 1 _Z10check_hashPPcS0_iS0_i_param_1,
	.param .u32 _Z10check_hashPPcS0_iS0_i_param_2,
	.param .u64 .ptr .align 1 _Z10check_hashPPcS0_iS0_i_param_3,
	.param .u32 _Z10check_hashPPcS0_iS0_i_param_4
)
{
	.local .align 8 .b8 	__local_depot0[24];
	.reg .b64 	%SP;
	.reg .b64 	%SPL;
	.reg .pred 	%p<19>;
	.reg .b16 	%rs<13>;
	.reg .b32 	%r<17>;
	.reg .b64 	%rd<23>;

	mov.u64 	%SPL, __local_depot0;
	cvta.local.u64 	%SP, %SPL;
	ld.param.u64 	%rd6, [_Z10check_hashPPcS0_iS0_i_param_0];
	ld.param.u64 	%rd7, [_Z10check_hashPPcS0_iS0_i_param_1];
	ld.param.u32 	%r6, [_Z10check_hashPPcS0_iS0_i_param_2];
	ld.param.u64 	%rd8, [_Z10check_hashPPcS0_iS0_i_param_3];
	ld.param.u32 	%r7, [_Z10check_hashPPcS0_iS0_i_param_4];
	mov.u32 	%r8, %ctaid.x;
	mov.u32 	%r9, %ntid.x;
	mov.u32 	%r10, %tid.x;
	mad.lo.s32 	%r1, %r8, %r9, %r10;
	setp.ge.s32 	%p1, %r1, %r7;
	@%p1 bra 	$L__BB0_14;
	cvta.to.global.u64 	%rd9, %rd8;
	mul.wide.s32 	%rd10, %r1, 8;
	add.s64 	%rd11, %rd9, %rd10;
	ld.global.u64 	%rd1, [%rd11];
	setp.lt.s32 	%p2, %r6, 1;
	@%p2 bra 	$L__BB0_14;
	cvta.to.global.u64 	%rd2, %rd7;
	mov.b32 	%r15, 0;
$L__BB0_3:
	mul.wide.u32 	%rd12, %r15, 8;
	add.s64 	%rd13, %rd2, %rd12;
	ld.global.u64 	%rd3, [%rd13];
	mov.b32 	%r16, 0;
	bra.uni 	$L__BB0_9;
$L__BB0_4:
	ld.u8 	%rs1, [%rd4+1];
	setp.eq.s16 	%p10, %rs1, 0;
	@%p10 bra 	$L__BB0_6;
	ld.u8 	%rs11, [%rd5+1];
	bra.uni 	$L__BB0_7;
$L__BB0_6:
	ld.u8 	%rs11, [%rd5+1];
	setp.eq.s16 	%p11, %rs11, 0;
	@%p11 bra 	$L__BB0_15;
$L__BB0_7:
	setp.eq.s16 	%p12, %rs1, 0;
	setp.ne.s16 	%p13, %rs1, %rs11;
	setp.eq.s16 	%p14, %rs11, 0;
	or.pred  	%p15, %p14, %p12;
	or.pred  	%p16, %p15, %p13;
	@%p16 bra 	$L__BB0_13;
	add.s32 	%r16, %r16, 2;
	setp.eq.s32 	%p17, %r16, 50;
	@%p17 bra 	$L__BB0_15;
$L__BB0_9:
	cvt.u64.u32 	%rd14, %r16;
	add.s64 	%rd4, %rd1, %rd14;
	ld.u8 	%rs5, [%rd4];
	setp.eq.s16 	%p3, %rs5, 0;
	add.s64 	%rd5, %rd3, %rd14;
	@%p3 bra 	$L__BB0_11;
	ld.u8 	%rs12, [%rd5];
	bra.uni 	$L__BB0_12;
$L__BB0_11:
	ld.u8 	%rs12, [%rd5];
	setp.eq.s16 	%p4, %rs12, 0;
	@%p4 bra 	$L__BB0_15;
$L__BB0_12:
	setp.eq.s16 	%p5, %rs5, 0;
	setp.ne.s16 	%p6, %rs5, %rs12;
	setp.eq.s16 	%p7, %rs12, 0;
	or.pred  	%p8, %p7, %p5;
	or.pred  	%p9, %p8, %p6;
	@%p9 bra 	$L__BB0_13;
	bra.uni 	$L__BB0_4;
$L__BB0_13:
	add.s32 	%r15, %r15, 1;
	setp.ne.s32 	%p18, %r15, %r6;
	@%p18 bra 	$L__BB0_3;
$L__BB0_14:
	ret;
$L__BB0_15:
	add.u64 	%rd15, %SP, 0;
	add.u64 	%rd16, %SPL, 0;
	cvta.to.global.u64 	%rd17, %rd6;
	add.s64 	%rd19, %rd17, %rd12;
	ld.global.u64 	%rd20, [%rd19];
	st.local.u64 	[%rd16], %rd20;
	st.local.u64 	[%rd16+8], %rd1;
	st.local.u32 	[%rd16+16], %r1;
	mov.u64 	%rd21, $str;
	cvta.global.u64 	%rd22, %rd21;
	{ // callseq 0, 0
	.param .b64 param0;
	st.param.b64 	[param0], %rd22;
	.param .b64 param1;
	st.param.b64 	[param1], %rd15;
	.param .b32 retval0;
	call.uni (retval0), 
	vprintf, 
	(
	param0, 
	param1
	);
	ld.param.b32 	%r13, [retval0];
	} // callseq 0
	bra.uni 	$L__BB0_14;

}


// ===== COMPILED SASS (sm_100) =====

	.target	sm_100

	.elftype	@"ET_EXEC"


//--------------------- .note.nv.tkinfo           --------------------------
	.section	.note.nv.tkinfo,"",@"SHT_NOTE"
	.sectionflags	@"SHF_NOTE_NV_TKINFO"
	.tkinfo
        /*0018*/ 	.word	0x00000002
        /*0030*/ 	.string	""
        /*0030*/ 	.string	"ptxas"
        /*0030*/ 	.string	"Cuda compilation tools, release 13.0, V13.0.88"
        /*0030*/ 	.string	"Build cuda_13.0.r13.0/compiler.36424714_0"
        /*0030*/ 	.string	"-arch sm_100 -m 64 "



//--------------------- .note.nv.cuinfo           --------------------------
	.section	.note.nv.cuinfo,"",@"SHT_NOTE"
	.sectionflags	@"SHF_NOTE_NV_CUINFO"
        /*0018*/ 	.short	0x0002
        /*001a*/ 	.short	0x0064
        /*001c*/ 	.short	0x0082
	.zero		2


//--------------------- .nv.info                  --------------------------
	.section	.nv.info,"",@"SHT_CUDA_INFO"
	.align	4


	//----- nvinfo : EIATTR_REGCOUNT
	.align		4
        /*0000*/ 	.byte	0x04, 0x2f
        /*0002*/ 	.short	(.L_2 - .L_1)
	.align		4
.L_1:
        /*0004*/ 	.word	index@(_Z10check_hashPPcS0_iS0_i)
        /*0008*/ 	.word	0x00000018


	//----- nvinfo : EIATTR_FRAME_SIZE
	.align		4
.L_2:
        /*000c*/ 	.byte	0x04, 0x11
        /*000e*/ 	.short	(.L_4 - .L_3)
	.align		4
.L_3:
        /*0010*/ 	.word	index@(_Z10check_hashPPcS0_iS0_i)
        /*0014*/ 	.word	0x00000018


	//----- nvinfo : EIATTR_MIN_STACK_SIZE
	.align		4
.L_4:
        /*0018*/ 	.byte	0x04, 0x12
        /*001a*/ 	.short	(.L_6 - .L_5)
	.align		4
.L_5:
        /*001c*/ 	.word	index@(_Z10check_hashPPcS0_iS0_i)
        /*0020*/ 	.word	0x00000018
.L_6:


//--------------------- .nv.compat                --------------------------
	.section	.nv.compat,"",@"SHT_CUDA_COMPAT_INFO"
	.align	4
        /*0000*/ 	.byte	0x02, 0x09, 0x00, 0x00, 0x02, 0x02, 0x01, 0x00, 0x02, 0x05, 0x05, 0x00, 0x03, 0x07, 0x01, 0x01
        /*0010*/ 	.byte	0x02, 0x03, 0x00, 0x00, 0x02, 0x06, 0x01, 0x00, 0x04, 0x0b, 0x08, 0x00, 0x09, 0x00, 0x00, 0x00
        /*0020*/ 	.byte	0x00, 0x00, 0x00, 0x00


//--------------------- .nv.info._Z10check_hashPPcS0_iS0_i --------------------------
	.section	.nv.info._Z10check_hashPPcS0_iS0_i,"",@"SHT_CUDA_INFO"
	.sectionflags	@""
	.align	4


	//----- nvinfo : EIATTR_CUDA_API_VERSION
	.align		4
        /*0000*/ 	.byte	0x04, 0x37
        /*0002*/ 	.short	(.L_8 - .L_7)
.L_7:
        /*0004*/ 	.word	0x00000082


	//----- nvinfo : EIATTR_KPARAM_INFO
	.align		4
.L_8:
        /*0008*/ 	.byte	0x04, 0x17
        /*000a*/ 	.short	(.L_10 - .L_9)
.L_9:
        /*000c*/ 	.word	0x00000000
        /*0010*/ 	.short	0x0004
        /*0012*/ 	.short	0x0020
        /*0014*/ 	.byte	0x00, 0xf0, 0x11, 0x00


	//----- nvinfo : EIATTR_KPARAM_INFO
	.align		4
.L_10:
        /*0018*/ 	.byte	0x04, 0x17
        /*001a*/ 	.short	(.L_12 - .L_11)
.L_11:
        /*001c*/ 	.word	0x00000000
        /*0020*/ 	.short	0x0003
        /*0022*/ 	.short	0x0018
        /*0024*/ 	.byte	0x00, 0xf5, 0x21, 0x00


	//----- nvinfo : EIATTR_KPARAM_INFO
	.align		4
.L_12:
        /*0028*/ 	.byte	0x04, 0x17
        /*002a*/ 	.short	(.L_14 - .L_13)
.L_13:
        /*002c*/ 	.word	0x00000000
        /*0030*/ 	.short	0x0002
        /*0032*/ 	.short	0x0010
        /*0034*/ 	.byte	0x00, 0xf0, 0x11, 0x00


	//----- nvinfo : EIATTR_KPARAM_INFO
	.align		4
.L_14:
        /*0038*/ 	.byte	0x04, 0x17
        /*003a*/ 	.short	(.L_16 - .L_15)
.L_15:
        /*003c*/ 	.word	0x00000000
        /*0040*/ 	.short	0x0001
        /*0042*/ 	.short	0x0008
        /*0044*/ 	.byte	0x00, 0xf5, 0x21, 0x00


	//----- nvinfo : EIATTR_KPARAM_INFO
	.align		4
.L_16:
        /*0048*/ 	.byte	0x04, 0x17
        /*004a*/ 	.short	(.L_18 - .L_17)
.L_17:
        /*004c*/ 	.word	0x00000000
        /*0050*/ 	.short	0x0000
        /*0052*/ 	.short	0x0000
        /*0054*/ 	.byte	0x00, 0xf5, 0x21, 0x00


	//----- nvinfo : EIATTR_SPARSE_MMA_MASK
	.align		4
.L_18:
        /*0058*/ 	.byte	0x03, 0x50
        /*005a*/ 	.short	0x0000


	//----- nvinfo : EIATTR_MAXREG_COUNT
	.align		4
        /*005c*/ 	.byte	0x03, 0x1b
        /*005e*/ 	.short	0x00ff


	//----- nvinfo : EIATTR_EXTERNS
	.align		4
        /*0060*/ 	.byte	0x04, 0x0f
        /*0062*/ 	.short	(.L_20 - .L_19)


	//   ....[0]....
	.align		4
.L_19:
        /*0064*/ 	.word	index@(vprintf)


	//----- nvinfo : EIATTR_MERCURY_ISA_VERSION
	.align		4
.L_20:
        /*0068*/ 	.byte	0x03, 0x5f
        /*006a*/ 	.short	0x0101


	//----- nvinfo : EIATTR_VRC_CTA_INIT_COUNT
	.align		4
        /*006c*/ 	.byte	0x02, 0x4a
	.zero		1
	.zero		1


	//----- nvinfo : EIATTR_SYSCALL_OFFSETS
	.align		4
        /*0070*/ 	.byte	0x04, 0x46
        /*0072*/ 	.short	(.L_22 - .L_21)


	//   ....[0]....
.L_21:
        /*0074*/ 	.word	0x000004d0


	//----- nvinfo : EIATTR_EXIT_INSTR_OFFSETS
	.align		4
.L_22:
        /*0078*/ 	.byte	0x04, 0x1c
        /*007a*/ 	.short	(.L_24 - .L_23)


	//   ....[0]....
.L_23:
        /*007c*/ 	.word	0x000000c0


	//   ....[1]....
        /*0080*/ 	.word	0x000000f0


	//   ....[2]....
        /*0084*/ 	.word	0x000004e0


	//   ....[3]....
        /*0088*/ 	.word	0x00000510


	//----- nvinfo : EIATTR_CRS_STACK_SIZE
	.align		4
.L_24:
        /*008c*/ 	.byte	0x04, 0x1e
        /*008e*/ 	.short	(.L_26 - .L_25)
.L_25:
        /*0090*/ 	.word	0x00000000


	//----- nvinfo : EIATTR_CBANK_PARAM_SIZE
	.align		4
.L_26:
        /*0094*/ 	.byte	0x03, 0x19
        /*0096*/ 	.short	0x0024


	//----- nvinfo : EIATTR_PARAM_CBANK
	.align		4
        /*0098*/ 	.byte	0x04, 0x0a
        /*009a*/ 	.short	(.L_28 - .L_27)
	.align		4
.L_27:
        /*009c*/ 	.word	index@(.nv.constant0._Z10check_hashPPcS0_iS0_i)
        /*00a0*/ 	.short	0x0380
        /*00a2*/ 	.short	0x0024


	//----- nvinfo : EIATTR_SW_WAR
	.align		4
.L_28:
        /*00a4*/ 	.byte	0x04, 0x36
        /*00a6*/ 	.short	(.L_30 - .L_29)
.L_29:
        /*00a8*/ 	.word	0x00000008
.L_30:


//--------------------- .nv.callgraph             --------------------------
	.section	.nv.callgraph,"",@"SHT_CUDA_CALLGRAPH"
	.align	4
	.sectionentsize	8
	.align		4
        /*0000*/ 	.word	0x00000000
	.align		4
        /*0004*/ 	.word	0xffffffff
	.align		4
        /*0008*/ 	.word	index@(_Z10check_hashPPcS0_iS0_i)
	.align		4
        /*000c*/ 	.word	index@(vprintf)
	.align		4
        /*0010*/ 	.word	0x00000000
	.align		4
        /*0014*/ 	.word	0xfffffffe
	.align		4
        /*0018*/ 	.word	0x00000000
	.align		4
        /*001c*/ 	.word	0xfffffffd
	.align		4
        /*0020*/ 	.word	0x00000000
	.align		4
        /*0024*/ 	.word	0xfffffffc


//--------------------- .nv.constant4             --------------------------
	.section	.nv.constant4,"a",@progbits
	.align	8
	.align		8
.nv.constant4:
        /*0000*/ 	.dword	vprintf
	.align		8
        /*0008*/ 	.dword	$str


//--------------------- .text._Z10check_hashPPcS0_iS0_i --------------------------
	.section	.text._Z10check_hashPPcS0_iS0_i,"ax",@progbits
	.align	128
        .global         _Z10check_hashPPcS0_iS0_i
        .type           _Z10check_hashPPcS0_iS0_i,@function
        .size           _Z10check_hashPPcS0_iS0_i,(.L_x_13 - _Z10check_hashPPcS0_iS0_i)
        .other          _Z10check_hashPPcS0_iS0_i,@"STO_CUDA_ENTRY STV_DEFAULT"
_Z10check_hashPPcS0_iS0_i:
.text._Z10check_hashPPcS0_iS0_i:
[----:B------:R-:W0:Y:S01]  /*0000*/  LDC R1, c[0x0][0x37c] ;  /* 0x0000df00ff017b82 */ /* 0x000e220000000800 */
[----:B------:R-:W1:Y:S01]  /*0010*/  S2R R3, SR_TID.X ;  /* 0x0000000000037919 */ /* 0x000e620000002100 */
[----:B------:R-:W2:Y:S06]  /*0020*/  LDCU UR5, c[0x0][0x2fc] ;  /* 0x00005f80ff0577ac */ /* 0x000eac0008000800 */
[----:B------:R-:W1:Y:S01]  /*0030*/  S2UR UR6, SR_CTAID.X ;  /* 0x00000000000679c3 */ /* 0x000e620000002500 */
[----:B0-----:R-:W-:Y:S01]  /*0040*/  VIADD R1, R1, 0xffffffe8 ;  /* 0xffffffe801017836 */ /* 0x001fe20000000000 */
[----:B------:R-:W0:Y:S01]  /*0050*/  LDCU UR7, c[0x0][0x3a0] ;  /* 0x00007400ff0777ac */ /* 0x000e220008000800 */
[----:B------:R-:W3:Y:S05]  /*0060*/  LDCU UR4, c[0x0][0x2f8] ;  /* 0x00005f00ff0477ac */ /* 0x000eea0008000800 */
[----:B------:R-:W1:Y:S01]  /*0070*/  LDC R0, c[0x0][0x360] ;  /* 0x0000d800ff007b82 */ /* 0x000e620000000800 */
[----:B---3--:R-:W-:-:S05]  /*0080*/  IADD3 R6, P1, PT, R1, UR4, RZ ;  /* 0x0000000401067c10 */ /* 0x008fca000ff3e0ff */
[----:B--2---:R-:W-:Y:S02]  /*0090*/  IMAD.X R7, RZ, RZ, UR5, P1 ;  /* 0x00000005ff077e24 */ /* 0x004fe400088e06ff */
[----:B-1----:R-:W-:-:S05]  /*00a0*/  IMAD R0, R0, UR6, R3 ;  /* 0x0000000600007c24 */ /* 0x002fca000f8e0203 */
[----:B0-----:R-:W-:-:S13]  /*00b0*/  ISETP.GE.AND P0, PT, R0, UR7, PT ;  /* 0x0000000700007c0c */ /* 0x001fda000bf06270 */
[----:B------:R-:W-:Y:S05]  /*00c0*/  @P0 EXIT ;  /* 0x000000000000094d */ /* 0x000fea0003800000 */
[----:B------:R-:W0:Y:S02]  /*00d0*/  LDC R2, c[0x0][0x390] ;  /* 0x0000e400ff027b82 */ /* 0x000e240000000800 */
[----:B0-----:R-:W-:-:S13]  /*00e0*/  ISETP.GE.AND P0, PT, R2, 0x1, PT ;  /* 0x000000010200780c */ /* 0x001fda0003f06270 */
[----:B------:R-:W-:Y:S05]  /*00f0*/  @!P0 EXIT ;  /* 0x000000000000894d */ /* 0x000fea0003800000 */
[----:B------:R-:W0:Y:S01]  /*0100*/  LDC.64 R2, c[0x0][0x398] ;  /* 0x0000e600ff027b82 */ /* 0x000e220000000a00 */
[----:B------:R-:W1:Y:S01]  /*0110*/  LDCU.64 UR36, c[0x0][0x358] ;  /* 0x00006b00ff2477ac */ /* 0x000e620008000a00 */
[----:B0-----:R-:W-:-:S06]  /*0120*/  IMAD.WIDE R2, R0, 0x8, R2 ;  /* 0x0000000800027825 */ /* 0x001fcc00078e0202 */
[----:B-1----:R-:W5:Y:S01]  /*0130*/  LDG.E.64 R2, desc[UR36][R2.64] ;  /* 0x0000002402027981 */ /* 0x002f62000c1e1b00 */
[----:B------:R-:W-:-:S07]  /*0140*/  IMAD.MOV.U32 R13, RZ, RZ, RZ ;  /* 0x000000ffff0d7224 */ /* 0x000fce00078e00ff */
.L_x_11:
[----:B0-----:R-:W0:Y:S01]  /*0150*/  LDC.64 R4, c[0x0][0x388] ;  /* 0x0000e200ff047b82 */ /* 0x001e220000000a00 */
[----:B------:R-:W1:Y:S01]  /*0160*/  LDCU UR4, c[0x0][0x390] ;  /* 0x00007200ff0477ac */ /* 0x000e620008000800 */
[----:B0-----:R-:W-:-:S06]  /*0170*/  IMAD.WIDE.U32 R4, R13, 0x8, R4 ;  /* 0x000000080d047825 */ /* 0x001fcc00078e0004 */
[----:B-----5:R-:W5:Y:S01]  /*0180*/  LDG.E.64 R4, desc[UR36][R4.64] ;  /* 0x0000002404047981 */ /* 0x020f62000c1e1b00 */
[----:B------:R-:W-:Y:S01]  /*0190*/  IMAD.MOV.U32 R17, RZ, RZ, R13 ;  /* 0x000000ffff117224 */ /* 0x000fe200078e000d */
[----:B------:R-:W-:Y:S01]  /*01a0*/  BSSY.RECONVERGENT B8, `(.L_x_0) ;  /* 0x0000035000087945 */ /* 0x000fe20003800200 */
[----:B------:R-:W-:Y:S02]  /*01b0*/  VIADD R13, R13, 0x1 ;  /* 0x000000010d0d7836 */ /* 0x000fe40000000000 */
[----:B------:R-:W-:-:S03]  /*01c0*/  IMAD.MOV.U32 R15, RZ, RZ, RZ ;  /* 0x000000ffff0f7224 */ /* 0x000fc600078e00ff */
[----:B-1----:R-:W-:-:S13]  /*01d0*/  ISETP.NE.AND P1, PT, R13, UR4, PT ;  /* 0x000000040d007c0c */ /* 0x002fda000bf25270 */
.L_x_9:
[----:B------:R-:W-:-:S05]  /*01e0*/  IADD3 R10, P0, PT, R2, R15, RZ ;  /* 0x0000000f020a7210 */ /* 0x000fca0007f1e0ff */
[----:B------:R-:W-:-:S05]  /*01f0*/  IMAD.X R11, RZ, RZ, R3, P0 ;  /* 0x000000ffff0b7224 */ /* 0x000fca00000e0603 */
[----:B------:R-:W2:Y:S01]  /*0200*/  LD.E.U8 R19, desc[UR36][R10.64] ;  /* 0x000000240a137980 */ /* 0x000ea2000c101100 */
[----:B-----5:R-:W-:Y:S01]  /*0210*/  IADD3 R8, P2, PT, R4, R15, RZ ;  /* 0x0000000f04087210 */ /* 0x020fe20007f5e0ff */
[----:B------:R-:W-:Y:S04]  /*0220*/  BSSY.RECONVERGENT B7, `(.L_x_1) ;  /* 0x0000009000077945 */ /* 0x000fe80003800200 */
[----:B0-----:R-:W-:Y:S01]  /*0230*/  IMAD.X R9, RZ, RZ, R5, P2 ;  /* 0x000000ffff097224 */ /* 0x001fe200010e0605 */
[----:B--2---:R-:W-:-:S13]  /*0240*/  ISETP.NE.AND P0, PT, R19, RZ, PT ;  /* 0x000000ff1300720c */ /* 0x004fda0003f05270 */
[----:B------:R-:W-:Y:S05]  /*0250*/  @!P0 BRA `(.L_x_2) ;  /* 0x0000000000088947 */ /* 0x000fea0003800000 */
[----:B------:R0:W5:Y:S01]  /*0260*/  LD.E.U8 R12, desc[UR36][R8.64] ;  /* 0x00000024080c7980 */ /* 0x000162000c101100 */
[----:B------:R-:W-:Y:S05]  /*0270*/  BRA `(.L_x_3) ;  /* 0x00000000000c7947 */ /* 0x000fea0003800000 */
.L_x_2:
[----:B------:R-:W2:Y:S02]  /*0280*/  LD.E.U8 R12, desc[UR36][R8.64] ;  /* 0x00000024080c7980 */ /* 0x000ea4000c101100 */
[----:B--2---:R-:W-:-:S13]  /*0290*/  ISETP.NE.AND P2, PT, R12, RZ, PT ;  /* 0x000000ff0c00720c */ /* 0x004fda0003f45270 */
[----:B------:R-:W-:Y:S05]  /*02a0*/  @!P2 BRA `(.L_x_4) ;  /* 0x000000000058a947 */ /* 0x000fea0003800000 */
.L_x_3:
[----:B------:R-:W-:Y:S05]  /*02b0*/  BSYNC.RECONVERGENT B7 ;  /* 0x0000000000077941 */ /* 0x000fea0003800200 */
.L_x_1:
[----:B-----5:R-:W-:-:S04]  /*02c0*/  PRMT R12, R12, 0x9910, RZ ;  /* 0x000099100c0c7816 */ /* 0x020fc800000000ff */
[----:B------:R-:W-:-:S04]  /*02d0*/  ISETP.EQ.OR P0, PT, R12, RZ, !P0 ;  /* 0x000000ff0c00720c */ /* 0x000fc80004702670 */
[----:B------:R-:W-:-:S13]  /*02e0*/  ISETP.NE.OR P0, PT, R19, R12, P0 ;  /* 0x0000000c1300720c */ /* 0x000fda0000705670 */
[----:B------:R-:W-:Y:S05]  /*02f0*/  @P0 BRA `(.L_x_5) ;  /* 0x00000000007c0947 */ /* 0x000fea0003800000 */
[----:B------:R-:W2:Y:S01]  /*0300*/  LD.E.U8 R11, desc[UR36][R10.64+0x1] ;  /* 0x000001240a0b7980 */ /* 0x000ea2000c101100 */
[----:B------:R-:W-:Y:S01]  /*0310*/  BSSY.RECONVERGENT B6, `(.L_x_6) ;  /* 0x0000008000067945 */ /* 0x000fe20003800200 */
[----:B--2---:R-:W-:-:S13]  /*0320*/  ISETP.NE.AND P0, PT, R11, RZ, PT ;  /* 0x000000ff0b00720c */ /* 0x004fda0003f05270 */
[----:B------:R-:W-:Y:S05]  /*0330*/  @!P0 BRA `(.L_x_7) ;  /* 0x0000000000088947 */ /* 0x000fea0003800000 */
[----:B0-----:R0:W5:Y:S01]  /*0340*/  LD.E.U8 R8, desc[UR36][R8.64+0x1] ;  /* 0x0000012408087980 */ /* 0x001162000c101100 */
[----:B------:R-:W-:Y:S05]  /*0350*/  BRA `(.L_x_8) ;  /* 0x00000000000c7947 */ /* 0x000fea0003800000 */
.L_x_7:
[----:B0-----:R-:W2:Y:S02]  /*0360*/  LD.E.U8 R8, desc[UR36][R8.64+0x1] ;  /* 0x0000012408087980 */ /* 0x001ea4000c101100 */
[----:B--2---:R-:W-:-:S13]  /*0370*/  ISETP.NE.AND P2, PT, R8, RZ, PT ;  /* 0x000000ff0800720c */ /* 0x004fda0003f45270 */
[----:B------:R-:W-:Y:S05]  /*0380*/  @!P2 BRA `(.L_x_4) ;  /* 0x000000000020a947 */ /* 0x000fea0003800000 */
.L_x_8:
[----:B------:R-:W-:Y:S05]  /*0390*/  BSYNC.RECONVERGENT B6 ;  /* 0x0000000000067941 */ /* 0x000fea0003800200 */
.L_x_6:
[----:B-----5:R-:W-:-:S04]  /*03a0*/  PRMT R8, R8, 0x9910, RZ ;  /* 0x0000991008087816 */ /* 0x020fc800000000ff */
[----:B------:R-:W-:-:S04]  /*03b0*/  ISETP.EQ.OR P0, PT, R8, RZ, !P0 ;  /* 0x000000ff0800720c */ /* 0x000fc80004702670 */
[----:B------:R-:W-:-:S13]  /*03c0*/  ISETP.NE.OR P0, PT, R11, R8, P0 ;  /* 0x000000080b00720c */ /* 0x000fda0000705670 */
[----:B------:R-:W-:Y:S05]  /*03d0*/  @P0 BRA `(.L_x_5) ;  /* 0x0000000000440947 */ /* 0x000fea0003800000 */
[----:B------:R-:W-:-:S05]  /*03e0*/  VIADD R15, R15, 0x2 ;  /* 0x000000020f0f7836 */ /* 0x000fca0000000000 */
[----:B------:R-:W-:-:S13]  /*03f0*/  ISETP.NE.AND P0, PT, R15, 0x32, PT ;  /* 0x000000320f00780c */ /* 0x000fda0003f05270 */
[----:B------:R-:W-:Y:S05]  /*0400*/  @P0 BRA `(.L_x_9) ;  /* 0xfffffffc00740947 */ /* 0x000fea000383ffff */
.L_x_4:
[----:B0-----:R-:W0:Y:S01]  /*0410*/  LDC.64 R8, c[0x0][0x380] ;  /* 0x0000e000ff087b82 */ /* 0x001e220000000a00 */
[----:B------:R-:W-:Y:S01]  /*0420*/  MOV R10, 0x0 ;  /* 0x00000000000a7802 */ /* 0x000fe20000000f00 */
[----:B------:R-:W1:Y:S01]  /*0430*/  LDCU.64 UR4, c[0x4][0x8] ;  /* 0x01000100ff0477ac */ /* 0x000e620008000a00 */
[----:B0-----:R-:W-:-:S06]  /*0440*/  IMAD.WIDE.U32 R8, R17, 0x8, R8 ;  /* 0x0000000811087825 */ /* 0x001fcc00078e0008 */
[----:B------:R-:W2:Y:S01]  /*0450*/  LDG.E.64 R8, desc[UR36][R8.64] ;  /* 0x0000002408087981 */ /* 0x000ea2000c1e1b00 */
[----:B------:R-:W0:Y:S01]  /*0460*/  LDC.64 R10, c[0x4][R10] ;  /* 0x010000000a0a7b82 */ /* 0x000e220000000a00 */
[----:B-1----:R-:W-:Y:S02]  /*0470*/  IMAD.U32 R4, RZ, RZ, UR4 ;  /* 0x00000004ff047e24 */ /* 0x002fe4000f8e00ff */
[----:B------:R1:W-:Y:S01]  /*0480*/  STL.64 [R1+0x8], R2 ;  /* 0x0000080201007387 */ /* 0x0003e20000100a00 */
[----:B------:R-:W-:-:S03]  /*0490*/  IMAD.U32 R5, RZ, RZ, UR5 ;  /* 0x00000005ff057e24 */ /* 0x000fc6000f8e00ff */
[----:B------:R1:W-:Y:S04]  /*04a0*/  STL [R1+0x10], R0 ;  /* 0x0000100001007387 */ /* 0x0003e80000100800 */
[----:B0-2---:R1:W-:Y:S02]  /*04b0*/  STL.64 [R1], R8 ;  /* 0x0000000801007387 */ /* 0x0053e40000100a00 */
[----:B------:R-:W-:-:S07]  /*04c0*/  LEPC R20, `(.L_x_10) ;  /* 0x000000001014794e */ /* 0x000fce0000000000 */
[----:B-1----:R-:W-:Y:S05]  /*04d0*/  CALL.ABS.NOINC R10 ;  /* 0x000000000a007343 */ /* 0x002fea0003c00000 */
.L_x_10:
[----:B------:R-:W-:Y:S05]  /*04e0*/  EXIT ;  /* 0x000000000000794d */ /* 0x000fea0003800000 */
.L_x_5:
[----:B------:R-:W-:Y:S05]  /*04f0*/  BSYNC.RECONVERGENT B8 ;  /* 0x0000000000087941 */ /* 0x000fea0003800200 */
.L_x_0:
[----:B------:R-:W-:Y:S05]  /*0500*/  @P1 BRA `(.L_x_11) ;  /* 0xfffffffc00101947 */ /* 0x000fea000383ffff */
[----:B------:R-:W-:Y:S05]  /*0510*/  EXIT ;  /* 0x000000000000794d */ /* 0x000fea0003800000 */
.L_x_12:
[----:B------:R-:W-:-:S00]  /*0520*/  BRA `(.L_x_12) ;  /* 0xfffffffc00fc7947 */ /* 0x000fc0000383ffff */
[----:B------:R-:W-:-:S00]  /*0530*/  NOP ;  /* 0x0000000000007918 */ /* 0x000fc00000000000 */
        /* <DEDUP_REMOVED lines=12> */
.L_x_13:


//--------------------- .nv.global.init           --------------------------
	.section	.nv.global.init,"aw",@progbits
.nv.global.init:
	.type		$str,@object
	.size		$str,(.L_0 - $str)
$str:
        /*0000*/ 	.byte	0x5b, 0x2b, 0x5d, 0x20, 0x46, 0x4f, 0x55, 0x4e, 0x44, 0x20, 0x25, 0x73, 0x20, 0x66, 0x6f, 0x72
        /*0010*/ 	.byte	0x20, 0x68, 0x61, 0x73, 0x68, 0x20, 0x25, 0x73, 0x20, 0x28, 0x73, 0x68, 0x61, 0x64, 0x6f, 0x77
        /*0020*/ 	.byte	0x5f, 0x69, 0x6e, 0x64, 0x65, 0x78, 0x20, 0x3d, 0x20, 0x25, 0x64, 0x29, 0x0a, 0x00
.L_0:


//--------------------- .nv.shared.reserved.0     --------------------------
	.section	.nv.shared.reserved.0,"aw",@nobits
	.weak		__nv_reservedSMEM_offset_0_alias
	.size		__nv_reservedSMEM_offset_0_alias, 0, 64
	.other		__nv_reservedSMEM_offset_0_alias,@"STO_CUDA_RESERVED_SHARED STV_DEFAULT"
__nv_reservedSMEM_offset_0_alias:
	.zero		0
	.zero		64


//--------------------- .nv.constant0._Z10check_hashPPcS0_iS0_i --------------------------
	.section	.nv.constant0._Z10check_hashPPcS0_iS0_i,"a",@progbits
	.sectionflags	@""
	.align	4
.nv.constant0._Z10check_hashPPcS0_iS0_i:
	.zero		932


//--------------------- SYMBOLS --------------------------

	.type		.nv.reservedSmem.offset0,@object
	.size		.nv.reservedSmem.offset0,0x4
	.type		vprintf,@function
